	.headerflags	@"EF_CUDA_TEXMODE_UNIFIED EF_CUDA_64BIT_ADDRESS EF_CUDA_SM86 EF_CUDA_VIRTUAL_SM(EF_CUDA_SM86)"
	.elftype	@"ET_EXEC"


//--------------------- .nv.info                  --------------------------
	.section	.nv.info,"",@"SHT_CUDA_INFO"
	.align	4


	//----- nvinfo : EIATTR_REGCOUNT
	.align		4
        /*0000*/ 	.byte	0x04, 0x2f
        /*0002*/ 	.short	(.L_1 - .L_0)
	.align		4
.L_0:
        /*0004*/ 	.word	index@(triton__0d1d2)
        /*0008*/ 	.word	0x00000018


	//----- nvinfo : EIATTR_MAX_STACK_SIZE
	.align		4
.L_1:
        /*000c*/ 	.byte	0x04, 0x23
        /*000e*/ 	.short	(.L_3 - .L_2)
	.align		4
.L_2:
        /*0010*/ 	.word	index@(triton__0d1d2)
        /*0014*/ 	.word	0x00000000


	//----- nvinfo : EIATTR_MIN_STACK_SIZE
	.align		4
.L_3:
        /*0018*/ 	.byte	0x04, 0x12
        /*001a*/ 	.short	(.L_5 - .L_4)
	.align		4
.L_4:
        /*001c*/ 	.word	index@(triton__0d1d2)
        /*0020*/ 	.word	0x00000000


	//----- nvinfo : EIATTR_FRAME_SIZE
	.align		4
.L_5:
        /*0024*/ 	.byte	0x04, 0x11
        /*0026*/ 	.short	(.L_7 - .L_6)
	.align		4
.L_6:
        /*0028*/ 	.word	index@(triton__0d1d2)
        /*002c*/ 	.word	0x00000000
.L_7:


//--------------------- .nv.info.triton__0d1d2    --------------------------
	.section	.nv.info.triton__0d1d2,"",@"SHT_CUDA_INFO"
	.align	4


	//----- nvinfo : EIATTR_CUDA_API_VERSION
	.align		4
        /*0000*/ 	.byte	0x04, 0x37
        /*0002*/ 	.short	(.L_9 - .L_8)
.L_8:
        /*0004*/ 	.word	0x0000007b


	//----- nvinfo : EIATTR_SW2861232_WAR
	.align		4
.L_9:
        /*0008*/ 	.byte	0x01, 0x35
	.zero		2


	//----- nvinfo : EIATTR_PARAM_CBANK
	.align		4
        /*000c*/ 	.byte	0x04, 0x0a
        /*000e*/ 	.short	(.L_11 - .L_10)
	.align		4
.L_10:
        /*0010*/ 	.word	index@(.nv.constant0.triton__0d1d2)
        /*0014*/ 	.short	0x0160
        /*0016*/ 	.short	0x0014


	//----- nvinfo : EIATTR_CBANK_PARAM_SIZE
	.align		4
.L_11:
        /*0018*/ 	.byte	0x03, 0x19
        /*001a*/ 	.short	0x0014


	//----- nvinfo : EIATTR_KPARAM_INFO
	.align		4
        /*001c*/ 	.byte	0x04, 0x17
        /*001e*/ 	.short	(.L_13 - .L_12)
.L_12:
        /*0020*/ 	.word	0x00000000
        /*0024*/ 	.short	0x0002
        /*0026*/ 	.short	0x0010
        /*0028*/ 	.byte	0x00, 0xf0, 0x11, 0x00


	//----- nvinfo : EIATTR_KPARAM_INFO
	.align		4
.L_13:
        /*002c*/ 	.byte	0x04, 0x17
        /*002e*/ 	.short	(.L_15 - .L_14)
.L_14:
        /*0030*/ 	.word	0x00000000
        /*0034*/ 	.short	0x0001
        /*0036*/ 	.short	0x0008
        /*0038*/ 	.byte	0x00, 0xf0, 0x21, 0x00


	//----- nvinfo : EIATTR_KPARAM_INFO
	.align		4
.L_15:
        /*003c*/ 	.byte	0x04, 0x17
        /*003e*/ 	.short	(.L_17 - .L_16)
.L_16:
        /*0040*/ 	.word	0x00000000
        /*0044*/ 	.short	0x0000
        /*0046*/ 	.short	0x0000
        /*0048*/ 	.byte	0x00, 0xf0, 0x21, 0x00


	//----- nvinfo : EIATTR_MAXREG_COUNT
	.align		4
.L_17:
        /*004c*/ 	.byte	0x03, 0x1b
        /*004e*/ 	.short	0x00ff


	//----- nvinfo : EIATTR_EXIT_INSTR_OFFSETS
	.align		4
        /*0050*/ 	.byte	0x04, 0x1c
        /*0052*/ 	.short	(.L_19 - .L_18)


	//   ....[0]....
.L_18:
        /*0054*/ 	.word	0x00000360


	//   ....[1]....
        /*0058*/ 	.word	0x00000380


	//----- nvinfo : EIATTR_MAX_THREADS
	.align		4
.L_19:
        /*005c*/ 	.byte	0x04, 0x05
        /*005e*/ 	.short	(.L_21 - .L_20)
.L_20:
        /*0060*/ 	.word	0x00000080
        /*0064*/ 	.word	0x00000001
        /*0068*/ 	.word	0x00000001
.L_21:


//--------------------- .nv.rel.action            --------------------------
	.section	.nv.rel.action,"",@"SHT_CUDA_RELOCINFO"
	.align	8
	.sectionentsize	8
        /*0000*/ 	.byte	0x73, 0x00, 0x00, 0x00, 0x00, 0x00, 0x00, 0x00, 0x00, 0x00, 0x00, 0x11, 0x25, 0x00, 0x05, 0x36


//--------------------- .nv.constant0.triton__0d1d2 --------------------------
	.section	.nv.constant0.triton__0d1d2,"a",@progbits
	.align	4
.nv.constant0.triton__0d1d2:
	.zero		372


//--------------------- .text.triton__0d1d2       --------------------------
	.section	.text.triton__0d1d2,"ax",@progbits
	.sectioninfo	@"SHI_REGISTERS=24"
	.align	128
        .global         triton__0d1d2
        .type           triton__0d1d2,@function
        .size           triton__0d1d2,(.L_x_1 - triton__0d1d2)
        .other          triton__0d1d2,@"STO_CUDA_ENTRY STV_DEFAULT"
triton__0d1d2:
.text.triton__0d1d2:
[----:B------:R-:W-:-:S02]  /*0000*/  MOV R1, c[0x0][0x28] ;  /* 0x00000a0000017a02 */ /* 0x000fc40000000f00 */
[----:B------:R-:W0:Y:S01]  /*0010*/  S2R R0, SR_TID.X ;  /* 0x0000000000007919 */ /* 0x000e220000002100 */
[----:B------:R-:W-:Y:S01]  /*0020*/  IMAD.MOV.U32 R13, RZ, RZ, 0x4 ;  /* 0x00000004ff0d7424 */ /* 0x000fe200078e00ff */
[----:B------:R-:W-:Y:S01]  /*0030*/  MOV R12, RZ ;  /* 0x000000ff000c7202 */ /* 0x000fe20000000f00 */
[----:B------:R-:W-:Y:S01]  /*0040*/  CS2R R10, SRZ ;  /* 0x00000000000a7805 */ /* 0x000fe2000001ff00 */
[----:B------:R-:W1:Y:S01]  /*0050*/  S2R R9, SR_CTAID.X ;  /* 0x0000000000097919 */ /* 0x000e620000002500 */
[----:B------:R-:W-:Y:S01]  /*0060*/  ULDC.64 UR4, c[0x0][0x118] ;  /* 0x0000460000047ab9 */ /* 0x000fe20000000a00 */
[----:B0-----:R-:W-:-:S05]  /*0070*/  IMAD.SHL.U32 R0, R0, 0x4, RZ ;  /* 0x0000000400007824 */ /* 0x001fca00078e00ff */
[----:B------:R-:W-:-:S04]  /*0080*/  LOP3.LUT R0, R0, 0x1fc, RZ, 0xc0, !PT ;  /* 0x000001fc00007812 */ /* 0x000fc800078ec0ff */
[----:B-1----:R-:W-:-:S04]  /*0090*/  LEA R9, R9, R0, 0x9 ;  /* 0x0000000009097211 */ /* 0x002fc800078e48ff */
[C---:B------:R-:W-:Y:S01]  /*00a0*/  IADD3 R7, R9.reuse, 0x1, RZ ;  /* 0x0000000109077810 */ /* 0x040fe20007ffe0ff */
[C---:B------:R-:W-:Y:S01]  /*00b0*/  IMAD.WIDE R14, R9.reuse, R13, c[0x0][0x160] ;  /* 0x00005800090e7625 */ /* 0x040fe200078e020d */
[C---:B------:R-:W-:Y:S02]  /*00c0*/  IADD3 R5, R9.reuse, 0x2, RZ ;  /* 0x0000000209057810 */ /* 0x040fe40007ffe0ff */
[----:B------:R-:W-:Y:S02]  /*00d0*/  ISETP.GE.AND P0, PT, R9, c[0x0][0x170], PT ;  /* 0x00005c0009007a0c */ /* 0x000fe40003f06270 */
[----:B------:R-:W-:Y:S02]  /*00e0*/  ISETP.GE.AND P1, PT, R7, c[0x0][0x170], PT ;  /* 0x00005c0007007a0c */ /* 0x000fe40003f26270 */
[----:B------:R-:W-:Y:S02]  /*00f0*/  ISETP.GE.AND P2, PT, R5, c[0x0][0x170], PT ;  /* 0x00005c0005007a0c */ /* 0x000fe40003f46270 */
[----:B------:R-:W-:-:S04]  /*0100*/  IADD3 R3, R9, 0x3, RZ ;  /* 0x0000000309037810 */ /* 0x000fc80007ffe0ff */
[----:B------:R-:W-:-:S03]  /*0110*/  ISETP.GE.AND P3, PT, R3, c[0x0][0x170], PT ;  /* 0x00005c0003007a0c */ /* 0x000fc60003f66270 */
[----:B------:R0:W2:Y:S04]  /*0120*/  @!P0 LDG.E R12, [R14.64] ;  /* 0x000000040e0c8981 */ /* 0x0000a8000c1e1900 */
[----:B------:R0:W3:Y:S04]  /*0130*/  @!P1 LDG.E R11, [R14.64+0x4] ;  /* 0x000004040e0b9981 */ /* 0x0000e8000c1e1900 */
[----:B------:R0:W4:Y:S01]  /*0140*/  @!P2 LDG.E R10, [R14.64+0x8] ;  /* 0x000008040e0aa981 */ /* 0x000122000c1e1900 */
[----:B------:R-:W-:Y:S01]  /*0150*/  MOV R8, RZ ;  /* 0x000000ff00087202 */ /* 0x000fe20000000f00 */
[----:B------:R-:W-:Y:S01]  /*0160*/  IMAD.MOV.U32 R6, RZ, RZ, RZ ;  /* 0x000000ffff067224 */ /* 0x000fe200078e00ff */
[----:B------:R-:W-:Y:S01]  /*0170*/  MOV R4, RZ ;  /* 0x000000ff00047202 */ /* 0x000fe20000000f00 */
[----:B------:R-:W-:-:S02]  /*0180*/  IMAD.MOV.U32 R0, RZ, RZ, RZ ;  /* 0x000000ffff007224 */ /* 0x000fc400078e00ff */
[----:B------:R-:W-:Y:S01]  /*0190*/  IMAD.HI R8, R9, -0x5f5f5f5f, R8 ;  /* 0xa0a0a0a109087827 */ /* 0x000fe200078e0208 */
[----:B------:R-:W-:-:S03]  /*01a0*/  MOV R2, RZ ;  /* 0x000000ff00027202 */ /* 0x000fc60000000f00 */
[----:B------:R-:W-:Y:S01]  /*01b0*/  IMAD.HI R6, R7, -0x5f5f5f5f, R6 ;  /* 0xa0a0a0a107067827 */ /* 0x000fe200078e0206 */
[----:B------:R0:W5:Y:S01]  /*01c0*/  @!P3 LDG.E R0, [R14.64+0xc] ;  /* 0x00000c040e00b981 */ /* 0x000162000c1e1900 */
[----:B------:R-:W-:Y:S02]  /*01d0*/  SHF.R.U32.HI R17, RZ, 0x1f, R8 ;  /* 0x0000001fff117819 */ /* 0x000fe40000011608 */
[----:B------:R-:W-:Y:S02]  /*01e0*/  IMAD.HI R4, R5, -0x5f5f5f5f, R4 ;  /* 0xa0a0a0a105047827 */ /* 0x000fe400078e0204 */
[----:B------:R-:W-:Y:S02]  /*01f0*/  LEA.HI.SX32 R17, R8, R17, 0x19 ;  /* 0x0000001108117211 */ /* 0x000fe400078fcaff */
[----:B------:R-:W-:Y:S01]  /*0200*/  IMAD.HI R2, R3, -0x5f5f5f5f, R2 ;  /* 0xa0a0a0a103027827 */ /* 0x000fe200078e0202 */
[----:B------:R-:W-:Y:S02]  /*0210*/  SHF.R.U32.HI R19, RZ, 0x1f, R4 ;  /* 0x0000001fff137819 */ /* 0x000fe40000011604 */
[----:B0-----:R-:W-:Y:S01]  /*0220*/  SHF.R.U32.HI R15, RZ, 0x1f, R6 ;  /* 0x0000001fff0f7819 */ /* 0x001fe20000011606 */
[----:B------:R-:W-:Y:S01]  /*0230*/  IMAD R8, R17, -0xcc, R9 ;  /* 0xffffff3411087824 */ /* 0x000fe200078e0209 */
[----:B------:R-:W-:-:S02]  /*0240*/  LEA.HI.SX32 R19, R4, R19, 0x19 ;  /* 0x0000001304137211 */ /* 0x000fc400078fcaff */
[----:B------:R-:W-:Y:S02]  /*0250*/  LEA.HI.SX32 R15, R6, R15, 0x19 ;  /* 0x0000000f060f7211 */ /* 0x000fe400078fcaff */
[----:B------:R-:W-:Y:S01]  /*0260*/  SHF.R.U32.HI R21, RZ, 0x1f, R2 ;  /* 0x0000001fff157819 */ /* 0x000fe20000011602 */
[----:B------:R-:W-:Y:S02]  /*0270*/  IMAD R4, R19, -0xcc, R5 ;  /* 0xffffff3413047824 */ /* 0x000fe400078e0205 */
[----:B------:R-:W-:Y:S01]  /*0280*/  IMAD R6, R15, -0xcc, R7 ;  /* 0xffffff340f067824 */ /* 0x000fe200078e0207 */
[----:B------:R-:W-:Y:S01]  /*0290*/  LEA.HI.SX32 R21, R2, R21, 0x19 ;  /* 0x0000001502157211 */ /* 0x000fe200078fcaff */
[C---:B------:R-:W-:Y:S02]  /*02a0*/  IMAD R2, R17.reuse, 0x750, R8 ;  /* 0x0000075011027824 */ /* 0x040fe400078e0208 */
[C---:B------:R-:W-:Y:S02]  /*02b0*/  IMAD R6, R17.reuse, 0x750, R6 ;  /* 0x0000075011067824 */ /* 0x040fe400078e0206 */
[----:B------:R-:W-:-:S02]  /*02c0*/  IMAD R14, R17, 0x750, R4 ;  /* 0x00000750110e7824 */ /* 0x000fc400078e0204 */
[----:B------:R-:W-:Y:S02]  /*02d0*/  IMAD R8, R21, -0xcc, R3 ;  /* 0xffffff3415087824 */ /* 0x000fe400078e0203 */
[----:B------:R-:W-:-:S04]  /*02e0*/  IMAD.WIDE R2, R2, R13, c[0x0][0x168] ;  /* 0x00005a0002027625 */ /* 0x000fc800078e020d */
[----:B------:R-:W-:-:S04]  /*02f0*/  IMAD.WIDE R4, R6, R13, c[0x0][0x168] ;  /* 0x00005a0006047625 */ /* 0x000fc800078e020d */
[----:B------:R-:W-:-:S04]  /*0300*/  IMAD.WIDE R6, R14, R13, c[0x0][0x168] ;  /* 0x00005a000e067625 */ /* 0x000fc800078e020d */
[----:B------:R-:W-:-:S04]  /*0310*/  IMAD R8, R17, 0x750, R8 ;  /* 0x0000075011087824 */ /* 0x000fc800078e0208 */
[----:B------:R-:W-:Y:S01]  /*0320*/  IMAD.WIDE R8, R8, R13, c[0x0][0x168] ;  /* 0x00005a0008087625 */ /* 0x000fe200078e020d */
[----:B--2---:R0:W-:Y:S04]  /*0330*/  @!P0 STG.E [R2.64], R12 ;  /* 0x0000000c02008986 */ /* 0x0041e8000c101904 */
[----:B---3--:R0:W-:Y:S04]  /*0340*/  @!P1 STG.E [R4.64], R11 ;  /* 0x0000000b04009986 */ /* 0x0081e8000c101904 */
[----:B----4-:R0:W-:Y:S01]  /*0350*/  @!P2 STG.E [R6.64], R10 ;  /* 0x0000000a0600a986 */ /* 0x0101e2000c101904 */
[----:B------:R-:W-:Y:S05]  /*0360*/  @P3 EXIT ;  /* 0x000000000000394d */ /* 0x000fea0003800000 */
[----:B-----5:R-:W-:Y:S01]  /*0370*/  STG.E [R8.64], R0 ;  /* 0x0000000008007986 */ /* 0x020fe2000c101904 */
[----:B------:R-:W-:Y:S05]  /*0380*/  EXIT ;  /* 0x000000000000794d */ /* 0x000fea0003800000 */
.L_x_0:
[----:B------:R-:W-:-:S00]  /*0390*/  BRA `(.L_x_0) ;  /* 0xfffffff000007947 */ /* 0x000fc0000383ffff */
[----:B------:R-:W-:-:S00]  /*03a0*/  NOP ;  /* 0x0000000000007918 */ /* 0x000fc00000000000 */
        /* <DEDUP_REMOVED lines=13> */
.L_x_1:
